	.headerflags	@"EF_CUDA_TEXMODE_UNIFIED EF_CUDA_64BIT_ADDRESS EF_CUDA_ACCELERATORS EF_CUDA_SM90 EF_CUDA_VIRTUAL_SM(EF_CUDA_SM90)"
	.elftype	@"ET_EXEC"


//--------------------- .nv.info                  --------------------------
	.section	.nv.info,"",@"SHT_CUDA_INFO"
	.align	4


	//----- nvinfo : EIATTR_REGCOUNT
	.align		4
        /*0000*/ 	.byte	0x04, 0x2f
        /*0002*/ 	.short	(.L_3 - .L_2)
	.align		4
.L_2:
        /*0004*/ 	.word	index@(triton_poi_fused__native_batch_norm_legit_no_training_mul_sigmoid_9)
        /*0008*/ 	.word	0x00000020


	//----- nvinfo : EIATTR_MIN_STACK_SIZE
	.align		4
.L_3:
        /*000c*/ 	.byte	0x04, 0x12
        /*000e*/ 	.short	(.L_5 - .L_4)
	.align		4
.L_4:
        /*0010*/ 	.word	index@(triton_poi_fused__native_batch_norm_legit_no_training_mul_sigmoid_9)
        /*0014*/ 	.word	0x00000000


	//----- nvinfo : EIATTR_FRAME_SIZE
	.align		4
.L_5:
        /*0018*/ 	.byte	0x04, 0x11
        /*001a*/ 	.short	(.L_7 - .L_6)
	.align		4
.L_6:
        /*001c*/ 	.word	index@(triton_poi_fused__native_batch_norm_legit_no_training_mul_sigmoid_9)
        /*0020*/ 	.word	0x00000000


	//----- nvinfo : EIATTR_MIN_STACK_SIZE
	.align		4
.L_7:
        /*0024*/ 	.byte	0x04, 0x12
        /*0026*/ 	.short	(.L_9 - .L_8)
	.align		4
.L_8:
        /*0028*/ 	.word	index@(triton_poi_fused__native_batch_norm_legit_no_training_mul_sigmoid_9)
        /*002c*/ 	.word	0x00000000
.L_9:


//--------------------- .nv.info.triton_poi_fused__native_batch_norm_legit_no_training_mul_sigmoid_9 --------------------------
	.section	.nv.info.triton_poi_fused__native_batch_norm_legit_no_training_mul_sigmoid_9,"",@"SHT_CUDA_INFO"
	.sectionflags	@""
	.align	4


	//----- nvinfo : EIATTR_CUDA_API_VERSION
	.align		4
        /*0000*/ 	.byte	0x04, 0x37
        /*0002*/ 	.short	(.L_11 - .L_10)
.L_10:
        /*0004*/ 	.word	0x0000007c


	//----- nvinfo : EIATTR_KPARAM_INFO
	.align		4
.L_11:
        /*0008*/ 	.byte	0x04, 0x17
        /*000a*/ 	.short	(.L_13 - .L_12)
.L_12:
        /*000c*/ 	.word	0x00000000
        /*0010*/ 	.short	0x0006
        /*0012*/ 	.short	0x0030
        /*0014*/ 	.byte	0x00, 0xf0, 0x11, 0x00


	//----- nvinfo : EIATTR_KPARAM_INFO
	.align		4
.L_13:
        /*0018*/ 	.byte	0x04, 0x17
        /*001a*/ 	.short	(.L_15 - .L_14)
.L_14:
        /*001c*/ 	.word	0x00000000
        /*0020*/ 	.short	0x0005
        /*0022*/ 	.short	0x0028
        /*0024*/ 	.byte	0x00, 0xf4, 0x21, 0x00


	//----- nvinfo : EIATTR_KPARAM_INFO
	.align		4
.L_15:
        /*0028*/ 	.byte	0x04, 0x17
        /*002a*/ 	.short	(.L_17 - .L_16)
.L_16:
        /*002c*/ 	.word	0x00000000
        /*0030*/ 	.short	0x0004
        /*0032*/ 	.short	0x0020
        /*0034*/ 	.byte	0x00, 0xf4, 0x21, 0x00


	//----- nvinfo : EIATTR_KPARAM_INFO
	.align		4
.L_17:
        /*0038*/ 	.byte	0x04, 0x17
        /*003a*/ 	.short	(.L_19 - .L_18)
.L_18:
        /*003c*/ 	.word	0x00000000
        /*0040*/ 	.short	0x0003
        /*0042*/ 	.short	0x0018
        /*0044*/ 	.byte	0x00, 0xf4, 0x21, 0x00


	//----- nvinfo : EIATTR_KPARAM_INFO
	.align		4
.L_19:
        /*0048*/ 	.byte	0x04, 0x17
        /*004a*/ 	.short	(.L_21 - .L_20)
.L_20:
        /*004c*/ 	.word	0x00000000
        /*0050*/ 	.short	0x0002
        /*0052*/ 	.short	0x0010
        /*0054*/ 	.byte	0x00, 0xf4, 0x21, 0x00


	//----- nvinfo : EIATTR_KPARAM_INFO
	.align		4
.L_21:
        /*0058*/ 	.byte	0x04, 0x17
        /*005a*/ 	.short	(.L_23 - .L_22)
.L_22:
        /*005c*/ 	.word	0x00000000
        /*0060*/ 	.short	0x0001
        /*0062*/ 	.short	0x0008
        /*0064*/ 	.byte	0x00, 0xf4, 0x21, 0x00


	//----- nvinfo : EIATTR_KPARAM_INFO
	.align		4
.L_23:
        /*0068*/ 	.byte	0x04, 0x17
        /*006a*/ 	.short	(.L_25 - .L_24)
.L_24:
        /*006c*/ 	.word	0x00000000
        /*0070*/ 	.short	0x0000
        /*0072*/ 	.short	0x0000
        /*0074*/ 	.byte	0x00, 0xf4, 0x21, 0x00


	//----- nvinfo : EIATTR_SPARSE_MMA_MASK
	.align		4
.L_25:
        /*0078*/ 	.byte	0x03, 0x50
        /*007a*/ 	.short	0x0000


	//----- nvinfo : EIATTR_MAXREG_COUNT
	.align		4
        /*007c*/ 	.byte	0x03, 0x1b
        /*007e*/ 	.short	0x00ff


	//----- nvinfo : EIATTR_EXIT_INSTR_OFFSETS
	.align		4
        /*0080*/ 	.byte	0x04, 0x1c
        /*0082*/ 	.short	(.L_27 - .L_26)


	//   ....[0]....
.L_26:
        /*0084*/ 	.word	0x00000c90


	//----- nvinfo : EIATTR_REQNTID
	.align		4
.L_27:
        /*0088*/ 	.byte	0x04, 0x10
        /*008a*/ 	.short	(.L_29 - .L_28)
.L_28:
        /*008c*/ 	.word	0x00000080
        /*0090*/ 	.word	0x00000001
        /*0094*/ 	.word	0x00000001


	//----- nvinfo : EIATTR_CBANK_PARAM_SIZE
	.align		4
.L_29:
        /*0098*/ 	.byte	0x03, 0x19
        /*009a*/ 	.short	0x0034


	//----- nvinfo : EIATTR_PARAM_CBANK
	.align		4
        /*009c*/ 	.byte	0x04, 0x0a
        /*009e*/ 	.short	(.L_31 - .L_30)
	.align		4
.L_30:
        /*00a0*/ 	.word	index@(.nv.constant0.triton_poi_fused__native_batch_norm_legit_no_training_mul_sigmoid_9)
        /*00a4*/ 	.short	0x0210
        /*00a6*/ 	.short	0x0034


	//----- nvinfo : EIATTR_SW_WAR
	.align		4
.L_31:
        /*00a8*/ 	.byte	0x04, 0x36
        /*00aa*/ 	.short	(.L_33 - .L_32)
.L_32:
        /*00ac*/ 	.word	0x00000008
.L_33:


//--------------------- .nv.callgraph             --------------------------
	.section	.nv.callgraph,"",@"SHT_CUDA_CALLGRAPH"
	.align	4
	.sectionentsize	8
	.align		4
        /*0000*/ 	.word	0x00000000
	.align		4
        /*0004*/ 	.word	0xffffffff
	.align		4
        /*0008*/ 	.word	0x00000000
	.align		4
        /*000c*/ 	.word	0xfffffffe
	.align		4
        /*0010*/ 	.word	0x00000000
	.align		4
        /*0014*/ 	.word	0xfffffffd
	.align		4
        /*0018*/ 	.word	0x00000000
	.align		4
        /*001c*/ 	.word	0xfffffffc


//--------------------- .nv.constant4             --------------------------
	.section	.nv.constant4,"a",@progbits
	.align	8
	.align		8
.nv.constant4:
        /*0000*/ 	.dword	_$_str
	.align		8
        /*0008*/ 	.dword	_$_str_$_2


//--------------------- .text.triton_poi_fused__native_batch_norm_legit_no_training_mul_sigmoid_9 --------------------------
	.section	.text.triton_poi_fused__native_batch_norm_legit_no_training_mul_sigmoid_9,"ax",@progbits
	.align	128
        .global         triton_poi_fused__native_batch_norm_legit_no_training_mul_sigmoid_9
        .type           triton_poi_fused__native_batch_norm_legit_no_training_mul_sigmoid_9,@function
        .size           triton_poi_fused__native_batch_norm_legit_no_training_mul_sigmoid_9,(.L_x_1 - triton_poi_fused__native_batch_norm_legit_no_training_mul_sigmoid_9)
        .other          triton_poi_fused__native_batch_norm_legit_no_training_mul_sigmoid_9,@"STO_CUDA_ENTRY STV_DEFAULT"
triton_poi_fused__native_batch_norm_legit_no_training_mul_sigmoid_9:
.text.triton_poi_fused__native_batch_norm_legit_no_training_mul_sigmoid_9:
[----:B------:R-:W-:Y:S01]  /*0000*/  LDC R1, c[0x0][0x28] ;  /* 0x00000a00ff017b82 */ /* 0x000fe20000000800 */
[----:B------:R-:W1:Y:S07]  /*0010*/  S2R R0, SR_TID.X ;  /* 0x0000000000007919 */ /* 0x000e6e0000002100 */
[----:B------:R-:W2:Y:S01]  /*0020*/  LDC.64 R4, c[0x0][0x228] ;  /* 0x00008a00ff047b82 */ /* 0x000ea20000000a00 */
[----:B------:R-:W-:Y:S01]  /*0030*/  ULDC.64 UR4, c[0x0][0x208] ;  /* 0x0000820000047ab9 */ /* 0x000fe20000000a00 */
[----:B------:R-:W3:Y:S06]  /*0040*/  S2R R7, SR_CTAID.X ;  /* 0x0000000000077919 */ /* 0x000eec0000002500 */
[----:B------:R-:W4:Y:S08]  /*0050*/  LDC.64 R12, c[0x0][0x220] ;  /* 0x00008800ff0c7b82 */ /* 0x000f300000000a00 */
[----:B------:R-:W5:Y:S08]  /*0060*/  LDC.64 R28, c[0x0][0x218] ;  /* 0x00008600ff1c7b82 */ /* 0x000f700000000a00 */
[----:B------:R-:W5:Y:S01]  /*0070*/  LDC.64 R20, c[0x0][0x230] ;  /* 0x00008c00ff147b82 */ /* 0x000f620000000a00 */
[----:B-1----:R-:W-:-:S07]  /*0080*/  SHF.L.U32 R0, R0, 0x2, RZ ;  /* 0x0000000200007819 */ /* 0x002fce00000006ff */
[----:B------:R-:W1:Y:S01]  /*0090*/  LDC.64 R24, c[0x0][0x238] ;  /* 0x00008e00ff187b82 */ /* 0x000e620000000a00 */
[----:B---3--:R-:W-:Y:S02]  /*00a0*/  SHF.R.S32.HI R3, RZ, 0x15, R7 ;  /* 0x00000015ff037819 */ /* 0x008fe40000011407 */
[----:B------:R-:W-:Y:S02]  /*00b0*/  LOP3.LUT R0, R0, 0x1fc, RZ, 0xc0, !PT ;  /* 0x000001fc00007812 */ /* 0x000fe400078ec0ff */
[----:B------:R-:W-:Y:S02]  /*00c0*/  SGXT R3, R3, 0x1 ;  /* 0x000000010303781a */ /* 0x000fe40000000200 */
[----:B------:R-:W-:-:S04]  /*00d0*/  LEA R0, R7, R0, 0xa ;  /* 0x0000000007007211 */ /* 0x000fc800078e50ff */
[----:B------:R-:W-:-:S04]  /*00e0*/  LEA.HI R3, R3, R0, RZ, 0x5 ;  /* 0x0000000003037211 */ /* 0x000fc800078f28ff */
[----:B------:R-:W-:-:S04]  /*00f0*/  LOP3.LUT R3, R3, 0xffffffe0, RZ, 0xc0, !PT ;  /* 0xffffffe003037812 */ /* 0x000fc800078ec0ff */
[----:B------:R-:W-:-:S05]  /*0100*/  IADD3 R3, R0, -R3, RZ ;  /* 0x8000000300037210 */ /* 0x000fca0007ffe0ff */
[----:B--2---:R-:W-:-:S06]  /*0110*/  IMAD.WIDE R4, R3, 0x4, R4 ;  /* 0x0000000403047825 */ /* 0x004fcc00078e0204 */
[----:B------:R-:W2:Y:S01]  /*0120*/  LDG.E.EL.128 R4, desc[UR4][R4.64] ;  /* 0x0000000404047981 */ /* 0x000ea2000c2e1d00 */
[----:B----4-:R-:W-:-:S04]  /*0130*/  IMAD.WIDE R12, R3, 0x4, R12 ;  /* 0x00000004030c7825 */ /* 0x010fc800078e020c */
[----:B-----5:R-:W-:Y:S02]  /*0140*/  IMAD.WIDE R28, R0, 0x4, R28 ;  /* 0x00000004001c7825 */ /* 0x020fe400078e021c */
[----:B------:R-:W3:Y:S04]  /*0150*/  LDG.E.EL.128 R12, desc[UR4][R12.64] ;  /* 0x000000040c0c7981 */ /* 0x000ee8000c2e1d00 */
[----:B------:R-:W3:Y:S01]  /*0160*/  LDG.E.128 R16, desc[UR4][R28.64] ;  /* 0x000000041c107981 */ /* 0x000ee2000c1e1d00 */
[----:B0-----:R-:W-:-:S04]  /*0170*/  IMAD.WIDE R20, R3, 0x4, R20 ;  /* 0x0000000403147825 */ /* 0x001fc800078e0214 */
[----:B-1----:R-:W-:-:S06]  /*0180*/  IMAD.WIDE R24, R3, 0x4, R24 ;  /* 0x0000000403187825 */ /* 0x002fcc00078e0218 */
[----:B------:R-:W4:Y:S01]  /*0190*/  LDG.E.EL.128 R24, desc[UR4][R24.64] ;  /* 0x0000000418187981 */ /* 0x000f22000c2e1d00 */
[----:B--2---:R-:W-:-:S04]  /*01a0*/  FADD R2, R4, 9.9999997473787516356e-06 ;  /* 0x3727c5ac04027421 */ /* 0x004fc80000000000 */
[----:B------:R0:W1:Y:S02]  /*01b0*/  MUFU.SQRT R8, R2 ;  /* 0x0000000200087308 */ /* 0x0000640000002000 */
[----:B0-----:R-:W-:Y:S01]  /*01c0*/  HFMA2.MMA R2, -RZ, RZ, 1.625, 0 ;  /* 0x3e800000ff027435 */ /* 0x001fe200000001ff */
[C---:B-1----:R-:W-:Y:S02]  /*01d0*/  FSETP.GT.AND P0, PT, R8.reuse, 8.50705917302346158658e+37, PT ;  /* 0x7e8000000800780b */ /* 0x042fe40003f04000 */
[----:B------:R-:W-:-:S11]  /*01e0*/  FSETP.GEU.AND P1, PT, R8, 1.175494350822287508e-38, PT ;  /* 0x008000000800780b */ /* 0x000fd60003f2e000 */
[----:B------:R-:W-:-:S04]  /*01f0*/  @P0 FMUL R8, R8, 0.25 ;  /* 0x3e80000008080820 */ /* 0x000fc80000400000 */
[----:B------:R-:W-:-:S04]  /*0200*/  @!P1 FMUL R8, R8, 16777216 ;  /* 0x4b80000008089820 */ /* 0x000fc80000400000 */
[----:B------:R0:W1:Y:S01]  /*0210*/  MUFU.RCP R4, R8 ;  /* 0x0000000800047308 */ /* 0x0000620000001000 */
[----:B------:R-:W-:Y:S01]  /*0220*/  FSEL R23, R2, 1, P0 ;  /* 0x3f80000002177808 */ /* 0x000fe20000000000 */
[----:B0-----:R-:W2:Y:S04]  /*0230*/  LDG.E.128 R8, desc[UR4][R28.64+0x800] ;  /* 0x000800041c087981 */ /* 0x001ea8000c1e1d00 */
[----:B------:R-:W-:-:S04]  /*0240*/  @!P1 FMUL R23, R23, 16777216 ;  /* 0x4b80000017179820 */ /* 0x000fc80000400000 */
[----:B-1----:R-:W-:Y:S02]  /*0250*/  FMUL R3, R4, R23 ;  /* 0x0000001704037220 */ /* 0x002fe40000400000 */
[----:B------:R-:W4:Y:S01]  /*0260*/  LDG.E.EL.128 R20, desc[UR4][R20.64] ;  /* 0x0000000414147981 */ /* 0x000f22000c2e1d00 */
[----:B------:R-:W-:Y:S01]  /*0270*/  FADD R5, R5, 9.9999997473787516356e-06 ;  /* 0x3727c5ac05057421 */ /* 0x000fe20000000000 */
[----:B------:R-:W-:-:S05]  /*0280*/  FADD R6, R6, 9.9999997473787516356e-06 ;  /* 0x3727c5ac06067421 */ /* 0x000fca0000000000 */
[----:B------:R-:W0:Y:S08]  /*0290*/  MUFU.SQRT R5, R5 ;  /* 0x0000000500057308 */ /* 0x000e300000002000 */
[----:B------:R-:W1:Y:S01]  /*02a0*/  MUFU.SQRT R6, R6 ;  /* 0x0000000600067308 */ /* 0x000e620000002000 */
[----:B------:R-:W-:Y:S01]  /*02b0*/  FADD R4, R7, 9.9999997473787516356e-06 ;  /* 0x3727c5ac07047421 */ /* 0x000fe20000000000 */
[----:B0-----:R-:W-:-:S06]  /*02c0*/  FSETP.GT.AND P0, PT, R5, 8.50705917302346158658e+37, PT ;  /* 0x7e8000000500780b */ /* 0x001fcc0003f04000 */
[----:B------:R-:W0:Y:S01]  /*02d0*/  MUFU.SQRT R4, R4 ;  /* 0x0000000400047308 */ /* 0x000e220000002000 */
[C---:B------:R-:W-:Y:S02]  /*02e0*/  FSETP.GEU.AND P3, PT, R5.reuse, 1.175494350822287508e-38, PT ;  /* 0x008000000500780b */ /* 0x040fe40003f6e000 */
[C---:B-1----:R-:W-:Y:S02]  /*02f0*/  FSETP.GT.AND P1, PT, R6.reuse, 8.50705917302346158658e+37, PT ;  /* 0x7e8000000600780b */ /* 0x042fe40003f24000 */
[----:B------:R-:W-:Y:S02]  /*0300*/  FSETP.GEU.AND P4, PT, R6, 1.175494350822287508e-38, PT ;  /* 0x008000000600780b */ /* 0x000fe40003f8e000 */
[----:B------:R-:W-:Y:S01]  /*0310*/  @P0 FMUL R5, R5, 0.25 ;  /* 0x3e80000005050820 */ /* 0x000fe20000400000 */
[----:B0-----:R-:W-:-:S06]  /*0320*/  FSETP.GT.AND P2, PT, R4, 8.50705917302346158658e+37, PT ;  /* 0x7e8000000400780b */ /* 0x001fcc0003f44000 */
[----:B------:R-:W-:Y:S02]  /*0330*/  @!P3 FMUL R5, R5, 16777216 ;  /* 0x4b8000000505b820 */ /* 0x000fe40000400000 */
[----:B------:R-:W-:Y:S02]  /*0340*/  @P1 FMUL R6, R6, 0.25 ;  /* 0x3e80000006061820 */ /* 0x000fe40000400000 */
[----:B------:R0:W1:Y:S02]  /*0350*/  MUFU.RCP R7, R5 ;  /* 0x0000000500077308 */ /* 0x0000640000001000 */
[----:B------:R-:W-:Y:S01]  /*0360*/  @!P4 FMUL R6, R6, 16777216 ;  /* 0x4b8000000606c820 */ /* 0x000fe20000400000 */
[----:B------:R-:W-:Y:S01]  /*0370*/  FSETP.GEU.AND P5, PT, R4, 1.175494350822287508e-38, PT ;  /* 0x008000000400780b */ /* 0x000fe20003fae000 */
[----:B---3--:R-:W-:Y:S01]  /*0380*/  FADD R16, R16, -R12 ;  /* 0x8000000c10107221 */ /* 0x008fe20000000000 */
[----:B------:R-:W-:Y:S01]  /*0390*/  @P2 FMUL R4, R4, 0.25 ;  /* 0x3e80000004042820 */ /* 0x000fe20000400000 */
[----:B0-----:R-:W-:-:S05]  /*03a0*/  FSEL R5, R2, 1, P1 ;  /* 0x3f80000002057808 */ /* 0x001fca0000800000 */
[----:B------:R-:W-:-:S05]  /*03b0*/  @!P4 FMUL R5, R5, 16777216 ;  /* 0x4b8000000505c820 */ /* 0x000fca0000400000 */
[----:B------:R-:W-:-:S06]  /*03c0*/  @!P5 FMUL R4, R4, 16777216 ;  /* 0x4b8000000404d820 */ /* 0x000fcc0000400000 */
[----:B------:R-:W-:Y:S01]  /*03d0*/  MUFU.RCP R4, R4 ;  /* 0x0000000400047308 */ /* 0x000fe20000001000 */
[----:B------:R-:W-:Y:S01]  /*03e0*/  FADD R19, R19, -R15 ;  /* 0x8000000f13137221 */ /* 0x000fe20000000000 */
[----:B--2---:R-:W-:-:S04]  /*03f0*/  FADD R8, R8, -R12 ;  /* 0x8000000c08087221 */ /* 0x004fc80000000000 */
[-C--:B------:R-:W-:Y:S02]  /*0400*/  FMUL R29, R8, R3.reuse ;  /* 0x00000003081d7220 */ /* 0x080fe40000400000 */
[----:B------:R-:W0:Y:S01]  /*0410*/  MUFU.RCP R8, R6 ;  /* 0x0000000600087308 */ /* 0x000e220000001000 */
[----:B------:R-:W-:Y:S01]  /*0420*/  FSEL R12, R2, 1, P0 ;  /* 0x3f800000020c7808 */ /* 0x000fe20000000000 */
[----:B------:R-:W-:-:S04]  /*0430*/  FMUL R3, R16, R3 ;  /* 0x0000000310037220 */ /* 0x000fc80000400000 */
[----:B------:R-:W-:Y:S01]  /*0440*/  @!P3 FMUL R12, R12, 16777216 ;  /* 0x4b8000000c0cb820 */ /* 0x000fe20000400000 */
[----:B----4-:R-:W-:-:S03]  /*0450*/  FFMA R3, R20, R3, R24 ;  /* 0x0000000314037223 */ /* 0x010fc60000000018 */
[----:B-1----:R-:W-:Y:S01]  /*0460*/  FMUL R7, R7, R12 ;  /* 0x0000000c07077220 */ /* 0x002fe20000400000 */
[----:B------:R-:W-:Y:S01]  /*0470*/  FADD R12, R17, -R13 ;  /* 0x8000000d110c7221 */ /* 0x000fe20000000000 */
[----:B------:R-:W-:Y:S01]  /*0480*/  FADD R17, R18, -R14 ;  /* 0x8000000e12117221 */ /* 0x000fe20000000000 */
[----:B------:R-:W-:Y:S01]  /*0490*/  FADD R16, RZ, -R3 ;  /* 0x80000003ff107221 */ /* 0x000fe20000000000 */
[----:B0-----:R-:W-:-:S03]  /*04a0*/  FMUL R8, R8, R5 ;  /* 0x0000000508087220 */ /* 0x001fc60000400000 */
[----:B------:R-:W-:Y:S01]  /*04b0*/  FMUL R16, R16, 1.4426950216293334961 ;  /* 0x3fb8aa3b10107820 */ /* 0x000fe20000400000 */
[----:B------:R-:W-:Y:S01]  /*04c0*/  FMUL R17, R17, R8 ;  /* 0x0000000811117220 */ /* 0x000fe20000400000 */
[----:B------:R-:W-:Y:S01]  /*04d0*/  FFMA R20, R20, R29, R24 ;  /* 0x0000001d14147223 */ /* 0x000fe20000000018 */
[----:B------:R-:W-:Y:S02]  /*04e0*/  FSEL R29, R2, 1, P2 ;  /* 0x3f800000021d7808 */ /* 0x000fe40001000000 */
[----:B------:R-:W-:Y:S01]  /*04f0*/  FFMA R6, R22, R17, R26 ;  /* 0x0000001116067223 */ /* 0x000fe2000000001a */
[----:B------:R-:W-:Y:S01]  /*0500*/  FADD R17, R10, -R14 ;  /* 0x8000000e0a117221 */ /* 0x000fe20000000000 */
[----:B------:R-:W-:Y:S01]  /*0510*/  FSETP.GEU.AND P3, PT, R16, -126, PT ;  /* 0xc2fc00001000780b */ /* 0x000fe20003f6e000 */
[----:B------:R-:W-:Y:S01]  /*0520*/  FADD R10, R9, -R13 ;  /* 0x8000000d090a7221 */ /* 0x000fe20000000000 */
[----:B------:R-:W-:Y:S01]  /*0530*/  FMUL R12, R12, R7 ;  /* 0x000000070c0c7220 */ /* 0x000fe20000400000 */
[----:B------:R-:W-:-:S02]  /*0540*/  @!P5 FMUL R29, R29, 16777216 ;  /* 0x4b8000001d1dd820 */ /* 0x000fc40000400000 */
[----:B------:R-:W-:Y:S01]  /*0550*/  FMUL R10, R10, R7 ;  /* 0x000000070a0a7220 */ /* 0x000fe20000400000 */
[----:B------:R-:W-:Y:S01]  /*0560*/  FFMA R5, R21, R12, R25 ;  /* 0x0000000c15057223 */ /* 0x000fe20000000019 */
[----:B------:R-:W-:Y:S01]  /*0570*/  FADD R7, RZ, -R20 ;  /* 0x80000014ff077221 */ /* 0x000fe20000000000 */
[----:B------:R-:W-:Y:S01]  /*0580*/  FMUL R4, R4, R29 ;  /* 0x0000001d04047220 */ /* 0x000fe20000400000 */
[----:B------:R-:W-:Y:S01]  /*0590*/  FADD R11, R11, -R15 ;  /* 0x8000000f0b0b7221 */ /* 0x000fe20000000000 */
[----:B------:R-:W-:Y:S01]  /*05a0*/  FFMA R21, R21, R10, R25 ;  /* 0x0000000a15157223 */ /* 0x000fe20000000019 */
[----:B------:R-:W-:Y:S01]  /*05b0*/  FMUL R10, R7, 1.4426950216293334961 ;  /* 0x3fb8aa3b070a7820 */ /* 0x000fe20000400000 */
[----:B------:R-:W-:Y:S01]  /*05c0*/  FMUL R17, R17, R8 ;  /* 0x0000000811117220 */ /* 0x000fe20000400000 */
[-C--:B------:R-:W-:Y:S01]  /*05d0*/  FMUL R8, R11, R4.reuse ;  /* 0x000000040b087220 */ /* 0x080fe20000400000 */
[----:B------:R-:W-:Y:S01]  /*05e0*/  FADD R7, RZ, -R21 ;  /* 0x80000015ff077221 */ /* 0x000fe20000000000 */
[----:B------:R-:W-:Y:S01]  /*05f0*/  @!P3 FMUL R16, R16, 0.5 ;  /* 0x3f0000001010b820 */ /* 0x000fe20000400000 */
[----:B------:R-:W-:-:S02]  /*0600*/  FMUL R4, R19, R4 ;  /* 0x0000000413047220 */ /* 0x000fc40000400000 */
[----:B------:R-:W-:Y:S02]  /*0610*/  FMUL R13, R7, 1.4426950216293334961 ;  /* 0x3fb8aa3b070d7820 */ /* 0x000fe40000400000 */
[C---:B------:R-:W-:Y:S01]  /*0620*/  FFMA R7, R23.reuse, R4, R27 ;  /* 0x0000000417077223 */ /* 0x040fe2000000001b */
[----:B------:R-:W-:Y:S01]  /*0630*/  FADD R14, RZ, -R6 ;  /* 0x80000006ff0e7221 */ /* 0x000fe20000000000 */
[----:B------:R-:W0:Y:S01]  /*0640*/  MUFU.EX2 R16, R16 ;  /* 0x0000001000107308 */ /* 0x000e220000000800 */
[----:B------:R-:W-:Y:S01]  /*0650*/  FADD R12, RZ, -R5 ;  /* 0x80000005ff0c7221 */ /* 0x000fe20000000000 */
[----:B------:R-:W-:Y:S01]  /*0660*/  FFMA R22, R22, R17, R26 ;  /* 0x0000001116167223 */ /* 0x000fe2000000001a */
[----:B------:R-:W-:Y:S01]  /*0670*/  FADD R4, RZ, -R7 ;  /* 0x80000007ff047221 */ /* 0x000fe20000000000 */
[----:B------:R-:W-:Y:S01]  /*0680*/  FFMA R23, R23, R8, R27 ;  /* 0x0000000817177223 */ /* 0x000fe2000000001b */
[----:B------:R-:W-:Y:S01]  /*0690*/  FMUL R9, R14, 1.4426950216293334961 ;  /* 0x3fb8aa3b0e097820 */ /* 0x000fe20000400000 */
[----:B------:R-:W-:Y:S01]  /*06a0*/  FMUL R12, R12, 1.4426950216293334961 ;  /* 0x3fb8aa3b0c0c7820 */ /* 0x000fe20000400000 */
[----:B------:R-:W-:Y:S01]  /*06b0*/  FADD R11, RZ, -R22 ;  /* 0x80000016ff0b7221 */ /* 0x000fe20000000000 */
[----:B------:R-:W-:Y:S01]  /*06c0*/  FMUL R8, R4, 1.4426950216293334961 ;  /* 0x3fb8aa3b04087820 */ /* 0x000fe20000400000 */
[----:B------:R-:W-:Y:S01]  /*06d0*/  FADD R4, RZ, -R23 ;  /* 0x80000017ff047221 */ /* 0x000fe20000000000 */
[----:B------:R-:W-:Y:S01]  /*06e0*/  FSETP.GEU.AND P5, PT, R9, -126, PT ;  /* 0xc2fc00000900780b */ /* 0x000fe20003fae000 */
[----:B------:R-:W-:Y:S01]  /*06f0*/  FMUL R11, R11, 1.4426950216293334961 ;  /* 0x3fb8aa3b0b0b7820 */ /* 0x000fe20000400000 */
[----:B------:R-:W-:Y:S01]  /*0700*/  FSETP.GEU.AND P4, PT, R12, -126, PT ;  /* 0xc2fc00000c00780b */ /* 0x000fe20003f8e000 */
[----:B------:R-:W-:Y:S01]  /*0710*/  FMUL R15, R4, 1.4426950216293334961 ;  /* 0x3fb8aa3b040f7820 */ /* 0x000fe20000400000 */
[----:B------:R-:W-:Y:S01]  /*0720*/  FSETP.GEU.AND P0, PT, R13, -126, PT ;  /* 0xc2fc00000d00780b */ /* 0x000fe20003f0e000 */
[----:B0-----:R-:W-:Y:S01]  /*0730*/  @!P3 FMUL R16, R16, R16 ;  /* 0x000000101010b220 */ /* 0x001fe20000400000 */
[----:B------:R-:W-:-:S02]  /*0740*/  FSETP.GEU.AND P6, PT, R10, -126, PT ;  /* 0xc2fc00000a00780b */ /* 0x000fc40003fce000 */
[----:B------:R-:W-:Y:S02]  /*0750*/  FSETP.GEU.AND P2, PT, R8, -126, PT ;  /* 0xc2fc00000800780b */ /* 0x000fe40003f4e000 */
[----:B------:R-:W-:Y:S02]  /*0760*/  FSETP.GEU.AND P1, PT, R11, -126, PT ;  /* 0xc2fc00000b00780b */ /* 0x000fe40003f2e000 */
[----:B------:R-:W-:Y:S01]  /*0770*/  FSETP.GEU.AND P3, PT, R15, -126, PT ;  /* 0xc2fc00000f00780b */ /* 0x000fe20003f6e000 */
[----:B------:R-:W-:Y:S02]  /*0780*/  @!P5 FMUL R9, R9, 0.5 ;  /* 0x3f0000000909d820 */ /* 0x000fe40000400000 */
[----:B------:R-:W-:Y:S02]  /*0790*/  @!P4 FMUL R12, R12, 0.5 ;  /* 0x3f0000000c0cc820 */ /* 0x000fe40000400000 */
[----:B------:R-:W-:Y:S02]  /*07a0*/  @!P0 FMUL R13, R13, 0.5 ;  /* 0x3f0000000d0d8820 */ /* 0x000fe40000400000 */
[----:B------:R-:W-:Y:S01]  /*07b0*/  @!P6 FMUL R10, R10, 0.5 ;  /* 0x3f0000000a0ae820 */ /* 0x000fe20000400000 */
[----:B------:R-:W0:Y:S01]  /*07c0*/  MUFU.EX2 R9, R9 ;  /* 0x0000000900097308 */ /* 0x000e220000000800 */
[----:B------:R-:W-:-:S02]  /*07d0*/  @!P2 FMUL R8, R8, 0.5 ;  /* 0x3f0000000808a820 */ /* 0x000fc40000400000 */
[----:B------:R-:W-:Y:S02]  /*07e0*/  @!P1 FMUL R11, R11, 0.5 ;  /* 0x3f0000000b0b9820 */ /* 0x000fe40000400000 */
[----:B------:R-:W-:-:S03]  /*07f0*/  @!P3 FMUL R15, R15, 0.5 ;  /* 0x3f0000000f0fb820 */ /* 0x000fc60000400000 */
[----:B------:R-:W1:Y:S08]  /*0800*/  MUFU.EX2 R12, R12 ;  /* 0x0000000c000c7308 */ /* 0x000e700000000800 */
[----:B------:R-:W2:Y:S08]  /*0810*/  MUFU.EX2 R13, R13 ;  /* 0x0000000d000d7308 */ /* 0x000eb00000000800 */
[----:B------:R-:W3:Y:S01]  /*0820*/  MUFU.EX2 R14, R11 ;  /* 0x0000000b000e7308 */ /* 0x000ee20000000800 */
[----:B------:R-:W-:-:S07]  /*0830*/  FADD R4, R16, 1 ;  /* 0x3f80000010047421 */ /* 0x000fce0000000000 */
[----:B------:R-:W4:Y:S08]  /*0840*/  MUFU.EX2 R10, R10 ;  /* 0x0000000a000a7308 */ /* 0x000f300000000800 */
[----:B------:R-:W5:Y:S08]  /*0850*/  MUFU.EX2 R8, R8 ;  /* 0x0000000800087308 */ /* 0x000f700000000800 */
[----:B------:R-:W5:Y:S01]  /*0860*/  MUFU.EX2 R15, R15 ;  /* 0x0000000f000f7308 */ /* 0x000f620000000800 */
[----:B0-----:R-:W-:Y:S01]  /*0870*/  @!P5 FMUL R9, R9, R9 ;  /* 0x000000090909d220 */ /* 0x001fe20000400000 */
[----:B-1----:R-:W-:Y:S01]  /*0880*/  @!P4 FMUL R12, R12, R12 ;  /* 0x0000000c0c0cc220 */ /* 0x002fe20000400000 */
[----:B------:R-:W-:Y:S01]  /*0890*/  FSETP.GT.AND P4, PT, R4, 8.50705917302346158658e+37, PT ;  /* 0x7e8000000400780b */ /* 0x000fe20003f84000 */
[----:B--2---:R-:W-:Y:S01]  /*08a0*/  @!P0 FMUL R13, R13, R13 ;  /* 0x0000000d0d0d8220 */ /* 0x004fe20000400000 */
[----:B------:R-:W-:Y:S01]  /*08b0*/  FADD R9, R9, 1 ;  /* 0x3f80000009097421 */ /* 0x000fe20000000000 */
[----:B---3--:R-:W-:Y:S01]  /*08c0*/  @!P1 FMUL R14, R14, R14 ;  /* 0x0000000e0e0e9220 */ /* 0x008fe20000400000 */
[----:B------:R-:W-:Y:S01]  /*08d0*/  FADD R12, R12, 1 ;  /* 0x3f8000000c0c7421 */ /* 0x000fe20000000000 */
[----:B----4-:R-:W-:Y:S01]  /*08e0*/  @!P6 FMUL R10, R10, R10 ;  /* 0x0000000a0a0ae220 */ /* 0x010fe20000400000 */
[----:B-----5:R-:W-:Y:S01]  /*08f0*/  @!P2 FMUL R8, R8, R8 ;  /* 0x000000080808a220 */ /* 0x020fe20000400000 */
[----:B------:R-:W-:Y:S01]  /*0900*/  FADD R17, R13, 1 ;  /* 0x3f8000000d117421 */ /* 0x000fe20000000000 */
[----:B------:R-:W-:Y:S01]  /*0910*/  FADD R13, R14, 1 ;  /* 0x3f8000000e0d7421 */ /* 0x000fe20000000000 */
[----:B------:R-:W-:Y:S01]  /*0920*/  FSETP.GT.AND P6, PT, R9, 8.50705917302346158658e+37, PT ;  /* 0x7e8000000900780b */ /* 0x000fe20003fc4000 */
[----:B------:R-:W-:Y:S01]  /*0930*/  FADD R16, R10, 1 ;  /* 0x3f8000000a107421 */ /* 0x000fe20000000000 */
[----:B------:R-:W-:Y:S01]  /*0940*/  @!P3 FMUL R15, R15, R15 ;  /* 0x0000000f0f0fb220 */ /* 0x000fe20000400000 */
[----:B------:R-:W-:Y:S01]  /*0950*/  FADD R14, R8, 1 ;  /* 0x3f800000080e7421 */ /* 0x000fe20000000000 */
[----:B------:R-:W-:-:S02]  /*0960*/  FSETP.GT.AND P5, PT, R12, 8.50705917302346158658e+37, PT ;  /* 0x7e8000000c00780b */ /* 0x000fc40003fa4000 */
[----:B------:R-:W-:Y:S01]  /*0970*/  FADD R18, R15, 1 ;  /* 0x3f8000000f127421 */ /* 0x000fe20000000000 */
[----:B------:R-:W-:Y:S01]  /*0980*/  FSETP.GT.AND P0, PT, R16, 8.50705917302346158658e+37, PT ;  /* 0x7e8000001000780b */ /* 0x000fe20003f04000 */
[----:B------:R-:W-:Y:S01]  /*0990*/  @P4 FMUL R4, R4, 0.25 ;  /* 0x3e80000004044820 */ /* 0x000fe20000400000 */
[----:B------:R-:W-:Y:S02]  /*09a0*/  FSETP.GT.AND P3, PT, R13, 8.50705917302346158658e+37, PT ;  /* 0x7e8000000d00780b */ /* 0x000fe40003f64000 */
[----:B------:R-:W-:Y:S02]  /*09b0*/  FSETP.GT.AND P2, PT, R14, 8.50705917302346158658e+37, PT ;  /* 0x7e8000000e00780b */ /* 0x000fe40003f44000 */
[----:B------:R-:W-:Y:S02]  /*09c0*/  FSEL R19, R2, 1, P4 ;  /* 0x3f80000002137808 */ /* 0x000fe40002000000 */
[----:B------:R-:W-:Y:S02]  /*09d0*/  FSETP.GT.AND P1, PT, R17, 8.50705917302346158658e+37, PT ;  /* 0x7e8000001100780b */ /* 0x000fe40003f24000 */
[----:B------:R-:W-:Y:S01]  /*09e0*/  FSETP.GT.AND P4, PT, R18, 8.50705917302346158658e+37, PT ;  /* 0x7e8000001200780b */ /* 0x000fe20003f84000 */
[----:B------:R-:W-:Y:S01]  /*09f0*/  @P6 FMUL R9, R9, 0.25 ;  /* 0x3e80000009096820 */ /* 0x000fe20000400000 */
[----:B------:R-:W-:Y:S01]  /*0a00*/  @P5 FMUL R12, R12, 0.25 ;  /* 0x3e8000000c0c5820 */ /* 0x000fe20000400000 */
[----:B------:R-:W0:Y:S01]  /*0a10*/  MUFU.RCP R4, R4 ;  /* 0x0000000400047308 */ /* 0x000e220000001000 */
[----:B------:R-:W-:Y:S01]  /*0a20*/  @P0 FMUL R16, R16, 0.25 ;  /* 0x3e80000010100820 */ /* 0x000fe20000400000 */
[----:B------:R-:W-:-:S02]  /*0a30*/  @P3 FMUL R13, R13, 0.25 ;  /* 0x3e8000000d0d3820 */ /* 0x000fc40000400000 */
[----:B------:R-:W-:-:S04]  /*0a40*/  @P2 FMUL R14, R14, 0.25 ;  /* 0x3e8000000e0e2820 */ /* 0x000fc80000400000 */
[----:B------:R-:W1:Y:S01]  /*0a50*/  MUFU.RCP R10, R12 ;  /* 0x0000000c000a7308 */ /* 0x000e620000001000 */
[----:B------:R-:W-:Y:S01]  /*0a60*/  @P1 FMUL R17, R17, 0.25 ;  /* 0x3e80000011111820 */ /* 0x000fe20000400000 */
[----:B------:R-:W-:-:S06]  /*0a70*/  @P4 FMUL R18, R18, 0.25 ;  /* 0x3e80000012124820 */ /* 0x000fcc0000400000 */
[----:B------:R2:W3:Y:S02]  /*0a80*/  MUFU.RCP R11, R9 ;  /* 0x00000009000b7308 */ /* 0x0004e40000001000 */
[----:B--2---:R-:W2:Y:S06]  /*0a90*/  LDC.64 R8, c[0x0][0x210] ;  /* 0x00008400ff087b82 */ /* 0x004eac0000000a00 */
[----:B------:R-:W4:Y:S01]  /*0aa0*/  MUFU.RCP R12, R16 ;  /* 0x00000010000c7308 */ /* 0x000f220000001000 */
[C---:B------:R-:W-:Y:S02]  /*0ab0*/  FSEL R25, R2.reuse, 1, P5 ;  /* 0x3f80000002197808 */ /* 0x040fe40002800000 */
[----:B------:R-:W-:-:S05]  /*0ac0*/  FSEL R24, R2, 1, P6 ;  /* 0x3f80000002187808 */ /* 0x000fca0003000000 */
[----:B------:R5:W0:Y:S08]  /*0ad0*/  MUFU.RCP R15, R17 ;  /* 0x00000011000f7308 */ /* 0x000a300000001000 */
[----:B------:R-:W0:Y:S08]  /*0ae0*/  MUFU.RCP R13, R13 ;  /* 0x0000000d000d7308 */ /* 0x000e300000001000 */
[----:B------:R-:W2:Y:S08]  /*0af0*/  MUFU.RCP R14, R14 ;  /* 0x0000000e000e7308 */ /* 0x000eb00000001000 */
[----:B------:R-:W2:Y:S01]  /*0b00*/  MUFU.RCP R16, R18 ;  /* 0x0000001200107308 */ /* 0x000ea20000001000 */
[----:B0-----:R-:W-:Y:S01]  /*0b10*/  FMUL R4, R4, R19 ;  /* 0x0000001304047220 */ /* 0x001fe20000400000 */
[----:B-1----:R-:W-:Y:S01]  /*0b20*/  FMUL R10, R10, R25 ;  /* 0x000000190a0a7220 */ /* 0x002fe20000400000 */
[----:B---3--:R-:W-:Y:S01]  /*0b30*/  FMUL R11, R11, R24 ;  /* 0x000000180b0b7220 */ /* 0x008fe20000400000 */
[----:B-----5:R-:W-:-:S02]  /*0b40*/  FSEL R17, R2, 1, P0 ;  /* 0x3f80000002117808 */ /* 0x020fc40000000000 */
[C---:B------:R-:W-:Y:S02]  /*0b50*/  FSEL R24, R2.reuse, 1, P1 ;  /* 0x3f80000002187808 */ /* 0x040fe40000800000 */
[C---:B------:R-:W-:Y:S02]  /*0b60*/  FSEL R26, R2.reuse, 1, P3 ;  /* 0x3f800000021a7808 */ /* 0x040fe40001800000 */
[C---:B------:R-:W-:Y:S02]  /*0b70*/  FSEL R19, R2.reuse, 1, P2 ;  /* 0x3f80000002137808 */ /* 0x040fe40001000000 */
[----:B------:R-:W-:Y:S01]  /*0b80*/  FSEL R25, R2, 1, P4 ;  /* 0x3f80000002197808 */ /* 0x000fe20002000000 */
[----:B----4-:R-:W-:Y:S01]  /*0b90*/  FMUL R17, R12, R17 ;  /* 0x000000110c117220 */ /* 0x010fe20000400000 */
[----:B------:R-:W-:Y:S01]  /*0ba0*/  FMUL R2, R15, R24 ;  /* 0x000000180f027220 */ /* 0x000fe20000400000 */
[----:B------:R-:W-:Y:S01]  /*0bb0*/  FMUL R13, R13, R26 ;  /* 0x0000001a0d0d7220 */ /* 0x000fe20000400000 */
[----:B--2---:R-:W-:Y:S01]  /*0bc0*/  FMUL R14, R14, R19 ;  /* 0x000000130e0e7220 */ /* 0x004fe20000400000 */
[----:B------:R-:W-:Y:S01]  /*0bd0*/  FMUL R16, R16, R25 ;  /* 0x0000001910107220 */ /* 0x000fe20000400000 */
[----:B------:R-:W-:-:S04]  /*0be0*/  IMAD.WIDE R8, R0, 0x4, R8 ;  /* 0x0000000400087825 */ /* 0x000fc800078e0208 */
[----:B------:R-:W-:Y:S01]  /*0bf0*/  FMUL R4, R3, R4 ;  /* 0x0000000403047220 */ /* 0x000fe20000400000 */
[----:B------:R-:W-:Y:S01]  /*0c00*/  FMUL R5, R5, R10 ;  /* 0x0000000a05057220 */ /* 0x000fe20000400000 */
[----:B------:R-:W-:Y:S01]  /*0c10*/  FMUL R6, R6, R11 ;  /* 0x0000000b06067220 */ /* 0x000fe20000400000 */
[----:B------:R-:W-:Y:S01]  /*0c20*/  FMUL R20, R20, R17 ;  /* 0x0000001114147220 */ /* 0x000fe20000400000 */
[----:B------:R-:W-:Y:S01]  /*0c30*/  FMUL R21, R21, R2 ;  /* 0x0000000215157220 */ /* 0x000fe20000400000 */
[----:B------:R-:W-:Y:S01]  /*0c40*/  FMUL R22, R22, R13 ;  /* 0x0000000d16167220 */ /* 0x000fe20000400000 */
[----:B------:R-:W-:Y:S01]  /*0c50*/  FMUL R7, R7, R14 ;  /* 0x0000000e07077220 */ /* 0x000fe20000400000 */
[----:B------:R-:W-:-:S04]  /*0c60*/  FMUL R23, R23, R16 ;  /* 0x0000001017177220 */ /* 0x000fc80000400000 */
[----:B------:R-:W-:Y:S04]  /*0c70*/  STG.E.128 desc[UR4][R8.64], R4 ;  /* 0x0000000408007986 */ /* 0x000fe8000c101d04 */
[----:B------:R-:W-:Y:S01]  /*0c80*/  STG.E.128 desc[UR4][R8.64+0x800], R20 ;  /* 0x0008001408007986 */ /* 0x000fe2000c101d04 */
[----:B------:R-:W-:Y:S05]  /*0c90*/  EXIT ;  /* 0x000000000000794d */ /* 0x000fea0003800000 */
.L_x_0:
[----:B------:R-:W-:-:S00]  /*0ca0*/  BRA `(.L_x_0) ;  /* 0xfffffffc00fc7947 */ /* 0x000fc0000383ffff */
[----:B------:R-:W-:-:S00]  /*0cb0*/  NOP ;  /* 0x0000000000007918 */ /* 0x000fc00000000000 */
        /* <DEDUP_REMOVED lines=12> */
.L_x_1:


//--------------------- .nv.global.init           --------------------------
	.section	.nv.global.init,"aw",@progbits
.nv.global.init:
	.type		_$_str,@object
	.size		_$_str,(_$_str_$_2 - _$_str)
_$_str:
        /*0000*/ 	.byte	0x5f, 0x5f, 0x43, 0x55, 0x44, 0x41, 0x5f, 0x46, 0x54, 0x5a, 0x00
	.type		_$_str_$_2,@object
	.size		_$_str_$_2,(.L_1 - _$_str_$_2)
_$_str_$_2:
        /*000b*/ 	.byte	0x5f, 0x5f, 0x43, 0x55, 0x44, 0x41, 0x5f, 0x50, 0x52, 0x45, 0x43, 0x5f, 0x53, 0x51, 0x52, 0x54
        /*001b*/ 	.byte	0x00
.L_1:


//--------------------- .nv.constant0.triton_poi_fused__native_batch_norm_legit_no_training_mul_sigmoid_9 --------------------------
	.section	.nv.constant0.triton_poi_fused__native_batch_norm_legit_no_training_mul_sigmoid_9,"a",@progbits
	.sectionflags	@""
	.align	4
.nv.constant0.triton_poi_fused__native_batch_norm_legit_no_training_mul_sigmoid_9:
	.zero		580
